//
// Generated by NVIDIA NVVM Compiler
//
// Compiler Build ID: CL-36424714
// Cuda compilation tools, release 13.0, V13.0.88
// Based on NVVM 20.0.0
//

.version 9.0
.target sm_100
.address_size 64

	// .globl	wrap

.visible .entry wrap(
	.param .u64 .ptr .align 1 wrap_param_0,
	.param .u64 .ptr .align 1 wrap_param_1,
	.param .u64 .ptr .align 1 wrap_param_2,
	.param .u64 .ptr .align 1 wrap_param_3,
	.param .u64 .ptr .align 1 wrap_param_4,
	.param .u64 wrap_param_5
)
{
	.reg .pred 	%p<46>;
	.reg .b32 	%r<5>;
	.reg .b64 	%rd<45>;
	.reg .b64 	%fd<76>;

	ld.param.u64 	%rd15, [wrap_param_0];
	ld.param.u64 	%rd20, [wrap_param_1];
	ld.param.u64 	%rd16, [wrap_param_2];
	ld.param.u64 	%rd17, [wrap_param_3];
	ld.param.u64 	%rd18, [wrap_param_4];
	ld.param.u64 	%rd19, [wrap_param_5];
	cvta.to.global.u64 	%rd1, %rd20;
	mov.u32 	%r1, %ntid.x;
	mov.u32 	%r2, %ctaid.x;
	mov.u32 	%r3, %tid.x;
	mad.lo.s32 	%r4, %r1, %r2, %r3;
	cvt.u64.u32 	%rd2, %r4;
	mul.lo.s64 	%rd21, %rd19, %rd19;
	mul.lo.s64 	%rd22, %rd21, %rd19;
	setp.le.s64 	%p9, %rd22, %rd2;
	@%p9 bra 	$L__BB0_17;
	cvta.to.global.u64 	%rd23, %rd15;
	cvta.to.global.u64 	%rd24, %rd16;
	cvta.to.global.u64 	%rd25, %rd17;
	cvta.to.global.u64 	%rd26, %rd18;
	shl.b64 	%rd27, %rd2, 3;
	add.s64 	%rd28, %rd24, %rd27;
	ld.global.f64 	%fd19, [%rd28];
	cvt.rzi.s64.f64 	%rd3, %fd19;
	add.s64 	%rd29, %rd25, %rd27;
	ld.global.f64 	%fd20, [%rd29];
	cvt.rzi.s64.f64 	%rd4, %fd20;
	add.s64 	%rd30, %rd26, %rd27;
	ld.global.f64 	%fd21, [%rd30];
	cvt.rzi.s64.f64 	%rd5, %fd21;
	cvt.rn.f64.s64 	%fd22, %rd3;
	sub.f64 	%fd1, %fd19, %fd22;
	cvt.rn.f64.s64 	%fd23, %rd4;
	sub.f64 	%fd2, %fd20, %fd23;
	cvt.rn.f64.s64 	%fd24, %rd5;
	sub.f64 	%fd3, %fd21, %fd24;
	add.s64 	%rd6, %rd23, %rd27;
	mov.b64 	%rd31, 0;
	st.global.u64 	[%rd6], %rd31;
	setp.lt.s64 	%p10, %rd3, 0;
	setp.ge.s64 	%p11, %rd3, %rd19;
	or.pred  	%p1, %p10, %p11;
	setp.lt.s64 	%p12, %rd4, 0;
	setp.ge.s64 	%p13, %rd4, %rd19;
	or.pred  	%p2, %p12, %p13;
	or.pred  	%p3, %p1, %p2;
	setp.lt.s64 	%p15, %rd5, 0;
	setp.ge.s64 	%p16, %rd5, %rd19;
	or.pred  	%p4, %p15, %p16;
	or.pred  	%p18, %p3, %p4;
	mul.lo.s64 	%rd7, %rd3, %rd19;
	add.s64 	%rd32, %rd7, %rd4;
	mad.lo.s64 	%rd33, %rd32, %rd19, %rd5;
	shl.b64 	%rd34, %rd33, 3;
	add.s64 	%rd8, %rd1, %rd34;
	mov.f64 	%fd70, 0d0000000000000000;
	@%p18 bra 	$L__BB0_3;
	ld.global.f64 	%fd25, [%rd8];
	mov.f64 	%fd26, 0d3FF0000000000000;
	sub.f64 	%fd27, %fd26, %fd1;
	mul.f64 	%fd28, %fd27, %fd25;
	sub.f64 	%fd29, %fd26, %fd2;
	mul.f64 	%fd30, %fd29, %fd28;
	sub.f64 	%fd31, %fd26, %fd3;
	fma.rn.f64 	%fd70, %fd31, %fd30, 0d0000000000000000;
	st.global.f64 	[%rd6], %fd70;
$L__BB0_3:
	add.s64 	%rd9, %rd5, 1;
	setp.lt.s64 	%p19, %rd5, -1;
	or.pred  	%p20, %p3, %p19;
	setp.ge.s64 	%p21, %rd9, %rd19;
	or.pred  	%p22, %p20, %p21;
	@%p22 bra 	$L__BB0_5;
	ld.global.f64 	%fd32, [%rd8+8];
	mov.f64 	%fd33, 0d3FF0000000000000;
	sub.f64 	%fd34, %fd33, %fd1;
	mul.f64 	%fd35, %fd34, %fd32;
	sub.f64 	%fd36, %fd33, %fd2;
	mul.f64 	%fd37, %fd36, %fd35;
	fma.rn.f64 	%fd70, %fd3, %fd37, %fd70;
	st.global.f64 	[%rd6], %fd70;
$L__BB0_5:
	add.s64 	%rd10, %rd4, 1;
	setp.lt.s64 	%p23, %rd4, -1;
	or.pred  	%p24, %p1, %p23;
	setp.ge.s64 	%p25, %rd10, %rd19;
	or.pred  	%p5, %p24, %p25;
	or.pred  	%p26, %p5, %p4;
	add.s64 	%rd35, %rd10, %rd7;
	mad.lo.s64 	%rd36, %rd35, %rd19, %rd5;
	shl.b64 	%rd37, %rd36, 3;
	add.s64 	%rd11, %rd1, %rd37;
	@%p26 bra 	$L__BB0_7;
	ld.global.f64 	%fd38, [%rd11];
	mov.f64 	%fd39, 0d3FF0000000000000;
	sub.f64 	%fd40, %fd39, %fd1;
	mul.f64 	%fd41, %fd40, %fd38;
	mul.f64 	%fd42, %fd2, %fd41;
	sub.f64 	%fd43, %fd39, %fd3;
	fma.rn.f64 	%fd70, %fd43, %fd42, %fd70;
	st.global.f64 	[%rd6], %fd70;
$L__BB0_7:
	or.pred  	%p29, %p5, %p19;
	or.pred  	%p30, %p29, %p21;
	@%p30 bra 	$L__BB0_9;
	ld.global.f64 	%fd44, [%rd11+8];
	mov.f64 	%fd45, 0d3FF0000000000000;
	sub.f64 	%fd46, %fd45, %fd1;
	mul.f64 	%fd47, %fd46, %fd44;
	mul.f64 	%fd48, %fd2, %fd47;
	fma.rn.f64 	%fd70, %fd3, %fd48, %fd70;
	st.global.f64 	[%rd6], %fd70;
$L__BB0_9:
	add.s64 	%rd38, %rd3, 1;
	setp.lt.s64 	%p31, %rd3, -1;
	setp.ge.s64 	%p32, %rd38, %rd19;
	or.pred  	%p6, %p31, %p32;
	or.pred  	%p7, %p6, %p2;
	or.pred  	%p33, %p7, %p4;
	mad.lo.s64 	%rd12, %rd19, %rd3, %rd19;
	add.s64 	%rd39, %rd12, %rd4;
	mad.lo.s64 	%rd40, %rd39, %rd19, %rd5;
	shl.b64 	%rd41, %rd40, 3;
	add.s64 	%rd13, %rd1, %rd41;
	@%p33 bra 	$L__BB0_11;
	ld.global.f64 	%fd49, [%rd13];
	mul.f64 	%fd50, %fd1, %fd49;
	mov.f64 	%fd51, 0d3FF0000000000000;
	sub.f64 	%fd52, %fd51, %fd2;
	mul.f64 	%fd53, %fd52, %fd50;
	sub.f64 	%fd54, %fd51, %fd3;
	fma.rn.f64 	%fd70, %fd54, %fd53, %fd70;
	st.global.f64 	[%rd6], %fd70;
$L__BB0_11:
	setp.ge.s64 	%p34, %rd9, %rd19;
	setp.lt.s64 	%p35, %rd5, -1;
	or.pred  	%p36, %p7, %p35;
	or.pred  	%p37, %p36, %p34;
	@%p37 bra 	$L__BB0_13;
	ld.global.f64 	%fd55, [%rd13+8];
	mul.f64 	%fd56, %fd1, %fd55;
	mov.f64 	%fd57, 0d3FF0000000000000;
	sub.f64 	%fd58, %fd57, %fd2;
	mul.f64 	%fd59, %fd58, %fd56;
	fma.rn.f64 	%fd70, %fd3, %fd59, %fd70;
	st.global.f64 	[%rd6], %fd70;
$L__BB0_13:
	setp.ge.s64 	%p38, %rd10, %rd19;
	setp.lt.s64 	%p39, %rd4, -1;
	or.pred  	%p40, %p6, %p39;
	or.pred  	%p8, %p40, %p38;
	or.pred  	%p41, %p8, %p4;
	add.s64 	%rd42, %rd12, %rd10;
	mad.lo.s64 	%rd43, %rd42, %rd19, %rd5;
	shl.b64 	%rd44, %rd43, 3;
	add.s64 	%rd14, %rd1, %rd44;
	@%p41 bra 	$L__BB0_15;
	ld.global.f64 	%fd60, [%rd14];
	mul.f64 	%fd61, %fd1, %fd60;
	mul.f64 	%fd62, %fd2, %fd61;
	mov.f64 	%fd63, 0d3FF0000000000000;
	sub.f64 	%fd64, %fd63, %fd3;
	fma.rn.f64 	%fd70, %fd64, %fd62, %fd70;
	st.global.f64 	[%rd6], %fd70;
$L__BB0_15:
	setp.ge.s64 	%p42, %rd9, %rd19;
	setp.lt.s64 	%p43, %rd5, -1;
	or.pred  	%p44, %p8, %p43;
	or.pred  	%p45, %p44, %p42;
	@%p45 bra 	$L__BB0_17;
	ld.global.f64 	%fd65, [%rd14+8];
	mul.f64 	%fd66, %fd1, %fd65;
	mul.f64 	%fd67, %fd2, %fd66;
	fma.rn.f64 	%fd68, %fd3, %fd67, %fd70;
	st.global.f64 	[%rd6], %fd68;
$L__BB0_17:
	ret;

}


// ===== COMPILED SASS (sm_100) =====

	.target	sm_100

	.elftype	@"ET_EXEC"


//--------------------- .note.nv.tkinfo           --------------------------
	.section	.note.nv.tkinfo,"",@"SHT_NOTE"
	.sectionflags	@"SHF_NOTE_NV_TKINFO"
	.tkinfo
        /*0018*/ 	.word	0x00000002
        /*0030*/ 	.string	""
        /*0030*/ 	.string	"ptxas"
        /*0030*/ 	.string	"Cuda compilation tools, release 13.0, V13.0.88"
        /*0030*/ 	.string	"Build cuda_13.0.r13.0/compiler.36424714_0"
        /*0030*/ 	.string	"-arch sm_100 -m 64 "



//--------------------- .note.nv.cuinfo           --------------------------
	.section	.note.nv.cuinfo,"",@"SHT_NOTE"
	.sectionflags	@"SHF_NOTE_NV_CUINFO"
        /*0018*/ 	.short	0x0002
        /*001a*/ 	.short	0x0064
        /*001c*/ 	.short	0x0082
	.zero		2


//--------------------- .nv.info                  --------------------------
	.section	.nv.info,"",@"SHT_CUDA_INFO"
	.align	4


	//----- nvinfo : EIATTR_REGCOUNT
	.align		4
        /*0000*/ 	.byte	0x04, 0x2f
        /*0002*/ 	.short	(.L_1 - .L_0)
	.align		4
.L_0:
        /*0004*/ 	.word	index@(wrap)
        /*0008*/ 	.word	0x00000020


	//----- nvinfo : EIATTR_FRAME_SIZE
	.align		4
.L_1:
        /*000c*/ 	.byte	0x04, 0x11
        /*000e*/ 	.short	(.L_3 - .L_2)
	.align		4
.L_2:
        /*0010*/ 	.word	index@(wrap)
        /*0014*/ 	.word	0x00000000


	//----- nvinfo : EIATTR_MIN_STACK_SIZE
	.align		4
.L_3:
        /*0018*/ 	.byte	0x04, 0x12
        /*001a*/ 	.short	(.L_5 - .L_4)
	.align		4
.L_4:
        /*001c*/ 	.word	index@(wrap)
        /*0020*/ 	.word	0x00000000
.L_5:


//--------------------- .nv.compat                --------------------------
	.section	.nv.compat,"",@"SHT_CUDA_COMPAT_INFO"
	.align	4
        /*0000*/ 	.byte	0x02, 0x09, 0x00, 0x00, 0x02, 0x02, 0x01, 0x00, 0x02, 0x05, 0x05, 0x00, 0x03, 0x07, 0x01, 0x01
        /*0010*/ 	.byte	0x02, 0x03, 0x00, 0x00, 0x02, 0x06, 0x01, 0x00, 0x04, 0x0b, 0x08, 0x00, 0x01, 0x00, 0x00, 0x00
        /*0020*/ 	.byte	0x00, 0x00, 0x00, 0x00


//--------------------- .nv.info.wrap             --------------------------
	.section	.nv.info.wrap,"",@"SHT_CUDA_INFO"
	.sectionflags	@""
	.align	4


	//----- nvinfo : EIATTR_CUDA_API_VERSION
	.align		4
        /*0000*/ 	.byte	0x04, 0x37
        /*0002*/ 	.short	(.L_7 - .L_6)
.L_6:
        /*0004*/ 	.word	0x00000082


	//----- nvinfo : EIATTR_KPARAM_INFO
	.align		4
.L_7:
        /*0008*/ 	.byte	0x04, 0x17
        /*000a*/ 	.short	(.L_9 - .L_8)
.L_8:
        /*000c*/ 	.word	0x00000000
        /*0010*/ 	.short	0x0005
        /*0012*/ 	.short	0x0028
        /*0014*/ 	.byte	0x00, 0xf0, 0x21, 0x00


	//----- nvinfo : EIATTR_KPARAM_INFO
	.align		4
.L_9:
        /*0018*/ 	.byte	0x04, 0x17
        /*001a*/ 	.short	(.L_11 - .L_10)
.L_10:
        /*001c*/ 	.word	0x00000000
        /*0020*/ 	.short	0x0004
        /*0022*/ 	.short	0x0020
        /*0024*/ 	.byte	0x00, 0xf5, 0x21, 0x00


	//----- nvinfo : EIATTR_KPARAM_INFO
	.align		4
.L_11:
        /*0028*/ 	.byte	0x04, 0x17
        /*002a*/ 	.short	(.L_13 - .L_12)
.L_12:
        /*002c*/ 	.word	0x00000000
        /*0030*/ 	.short	0x0003
        /*0032*/ 	.short	0x0018
        /*0034*/ 	.byte	0x00, 0xf5, 0x21, 0x00


	//----- nvinfo : EIATTR_KPARAM_INFO
	.align		4
.L_13:
        /*0038*/ 	.byte	0x04, 0x17
        /*003a*/ 	.short	(.L_15 - .L_14)
.L_14:
        /*003c*/ 	.word	0x00000000
        /*0040*/ 	.short	0x0002
        /*0042*/ 	.short	0x0010
        /*0044*/ 	.byte	0x00, 0xf5, 0x21, 0x00


	//----- nvinfo : EIATTR_KPARAM_INFO
	.align		4
.L_15:
        /*0048*/ 	.byte	0x04, 0x17
        /*004a*/ 	.short	(.L_17 - .L_16)
.L_16:
        /*004c*/ 	.word	0x00000000
        /*0050*/ 	.short	0x0001
        /*0052*/ 	.short	0x0008
        /*0054*/ 	.byte	0x00, 0xf5, 0x21, 0x00


	//----- nvinfo : EIATTR_KPARAM_INFO
	.align		4
.L_17:
        /*0058*/ 	.byte	0x04, 0x17
        /*005a*/ 	.short	(.L_19 - .L_18)
.L_18:
        /*005c*/ 	.word	0x00000000
        /*0060*/ 	.short	0x0000
        /*0062*/ 	.short	0x0000
        /*0064*/ 	.byte	0x00, 0xf5, 0x21, 0x00


	//----- nvinfo : EIATTR_SPARSE_MMA_MASK
	.align		4
.L_19:
        /*0068*/ 	.byte	0x03, 0x50
        /*006a*/ 	.short	0x0000


	//----- nvinfo : EIATTR_MAXREG_COUNT
	.align		4
        /*006c*/ 	.byte	0x03, 0x1b
        /*006e*/ 	.short	0x00ff


	//----- nvinfo : EIATTR_MERCURY_ISA_VERSION
	.align		4
        /*0070*/ 	.byte	0x03, 0x5f
        /*0072*/ 	.short	0x0101


	//----- nvinfo : EIATTR_VRC_CTA_INIT_COUNT
	.align		4
        /*0074*/ 	.byte	0x02, 0x4a
	.zero		1
	.zero		1


	//----- nvinfo : EIATTR_EXIT_INSTR_OFFSETS
	.align		4
        /*0078*/ 	.byte	0x04, 0x1c
        /*007a*/ 	.short	(.L_21 - .L_20)


	//   ....[0]....
.L_20:
        /*007c*/ 	.word	0x00000110


	//   ....[1]....
        /*0080*/ 	.word	0x00000af0


	//   ....[2]....
        /*0084*/ 	.word	0x00000b50


	//----- nvinfo : EIATTR_CBANK_PARAM_SIZE
	.align		4
.L_21:
        /*0088*/ 	.byte	0x03, 0x19
        /*008a*/ 	.short	0x0030


	//----- nvinfo : EIATTR_PARAM_CBANK
	.align		4
        /*008c*/ 	.byte	0x04, 0x0a
        /*008e*/ 	.short	(.L_23 - .L_22)
	.align		4
.L_22:
        /*0090*/ 	.word	index@(.nv.constant0.wrap)
        /*0094*/ 	.short	0x0380
        /*0096*/ 	.short	0x0030


	//----- nvinfo : EIATTR_SW_WAR
	.align		4
.L_23:
        /*0098*/ 	.byte	0x04, 0x36
        /*009a*/ 	.short	(.L_25 - .L_24)
.L_24:
        /*009c*/ 	.word	0x00000008
.L_25:


//--------------------- .nv.callgraph             --------------------------
	.section	.nv.callgraph,"",@"SHT_CUDA_CALLGRAPH"
	.align	4
	.sectionentsize	8
	.align		4
        /*0000*/ 	.word	0x00000000
	.align		4
        /*0004*/ 	.word	0xffffffff
	.align		4
        /*0008*/ 	.word	0x00000000
	.align		4
        /*000c*/ 	.word	0xfffffffe
	.align		4
        /*0010*/ 	.word	0x00000000
	.align		4
        /*0014*/ 	.word	0xfffffffd
	.align		4
        /*0018*/ 	.word	0x00000000
	.align		4
        /*001c*/ 	.word	0xfffffffc


//--------------------- .text.wrap                --------------------------
	.section	.text.wrap,"ax",@progbits
	.align	128
        .global         wrap
        .type           wrap,@function
        .size           wrap,(.L_x_1 - wrap)
        .other          wrap,@"STO_CUDA_ENTRY STV_DEFAULT"
wrap:
.text.wrap:
[----:B------:R-:W-:Y:S01]  /*0000*/  LDC R1, c[0x0][0x37c] ;  /* 0x0000df00ff017b82 */ /* 0x000fe20000000800 */
[----:B------:R-:W0:Y:S01]  /*0010*/  LDCU.64 UR10, c[0x0][0x3a8] ;  /* 0x00007500ff0a77ac */ /* 0x000e220008000a00 */
[----:B------:R-:W1:Y:S01]  /*0020*/  S2R R0, SR_CTAID.X ;  /* 0x0000000000007919 */ /* 0x000e620000002500 */
[----:B------:R-:W1:Y:S01]  /*0030*/  LDCU UR7, c[0x0][0x360] ;  /* 0x00006c00ff0777ac */ /* 0x000e620008000800 */
[----:B------:R-:W1:Y:S01]  /*0040*/  S2R R3, SR_TID.X ;  /* 0x0000000000037919 */ /* 0x000e620000002100 */
[----:B0-----:R-:W-:Y:S02]  /*0050*/  UIMAD UR6, UR11, UR10, URZ ;  /* 0x0000000a0b0672a4 */ /* 0x001fe4000f8e02ff */
[----:B------:R-:W-:Y:S02]  /*0060*/  UIMAD.WIDE.U32 UR4, UR10, UR10, URZ ;  /* 0x0000000a0a0472a5 */ /* 0x000fe4000f8e00ff */
[----:B------:R-:W-:Y:S02]  /*0070*/  UIMAD UR6, UR10, UR11, UR6 ;  /* 0x0000000b0a0672a4 */ /* 0x000fe4000f8e0206 */
[----:B------:R-:W-:-:S02]  /*0080*/  UIMAD.WIDE.U32 UR8, UR4, UR10, URZ ;  /* 0x0000000a040872a5 */ /* 0x000fc4000f8e00ff */
[----:B------:R-:W-:-:S04]  /*0090*/  UIADD3 UR5, UPT, UPT, UR5, UR6, URZ ;  /* 0x0000000605057290 */ /* 0x000fc8000fffe0ff */
[----:B------:R-:W-:-:S04]  /*00a0*/  UIMAD UR5, UR5, UR10, URZ ;  /* 0x0000000a050572a4 */ /* 0x000fc8000f8e02ff */
[----:B------:R-:W-:Y:S01]  /*00b0*/  UIMAD UR4, UR4, UR11, UR5 ;  /* 0x0000000b040472a4 */ /* 0x000fe2000f8e0205 */
[----:B-1----:R-:W-:-:S03]  /*00c0*/  IMAD R0, R0, UR7, R3 ;  /* 0x0000000700007c24 */ /* 0x002fc6000f8e0203 */
[----:B------:R-:W-:Y:S02]  /*00d0*/  UIADD3 UR4, UPT, UPT, UR9, UR4, URZ ;  /* 0x0000000409047290 */ /* 0x000fe4000fffe0ff */
[----:B------:R-:W-:-:S04]  /*00e0*/  ISETP.LT.U32.AND P0, PT, R0, UR8, PT ;  /* 0x0000000800007c0c */ /* 0x000fc8000bf01070 */
[----:B------:R-:W-:-:S05]  /*00f0*/  IMAD.U32 R2, RZ, RZ, UR4 ;  /* 0x00000004ff027e24 */ /* 0x000fca000f8e00ff */
[----:B------:R-:W-:-:S13]  /*0100*/  ISETP.GT.AND.EX P0, PT, R2, RZ, PT, P0 ;  /* 0x000000ff0200720c */ /* 0x000fda0003f04300 */
[----:B------:R-:W-:Y:S05]  /*0110*/  @!P0 EXIT ;  /* 0x000000000000894d */ /* 0x000fea0003800000 */
[----:B------:R-:W0:Y:S01]  /*0120*/  LDCU.128 UR12, c[0x0][0x390] ;  /* 0x00007200ff0c77ac */ /* 0x000e220008000c00 */
[----:B------:R-:W-:Y:S01]  /*0130*/  IMAD.SHL.U32 R6, R0, 0x8, RZ ;  /* 0x0000000800067824 */ /* 0x000fe200078e00ff */
[----:B------:R-:W-:Y:S01]  /*0140*/  SHF.R.U32.HI R0, RZ, 0x1d, R0 ;  /* 0x0000001dff007819 */ /* 0x000fe20000011600 */
[----:B------:R-:W1:Y:S01]  /*0150*/  LDCU.64 UR4, c[0x0][0x358] ;  /* 0x00006b00ff0477ac */ /* 0x000e620008000a00 */
[----:B------:R-:W2:Y:S02]  /*0160*/  LDCU.64 UR6, c[0x0][0x3a0] ;  /* 0x00007400ff0677ac */ /* 0x000ea40008000a00 */
[C---:B0-----:R-:W-:Y:S02]  /*0170*/  IADD3 R12, P0, PT, R6.reuse, UR12, RZ ;  /* 0x0000000c060c7c10 */ /* 0x041fe4000ff1e0ff */
[----:B------:R-:W-:Y:S02]  /*0180*/  IADD3 R24, P1, PT, R6, UR14, RZ ;  /* 0x0000000e06187c10 */ /* 0x000fe4000ff3e0ff */
[----:B------:R-:W-:-:S02]  /*0190*/  IADD3.X R13, PT, PT, R0, UR13, RZ, P0, !PT ;  /* 0x0000000d000d7c10 */ /* 0x000fc400087fe4ff */
[----:B------:R-:W-:Y:S01]  /*01a0*/  IADD3.X R25, PT, PT, R0, UR15, RZ, P1, !PT ;  /* 0x0000000f00197c10 */ /* 0x000fe20008ffe4ff */
[----:B------:R-:W0:Y:S03]  /*01b0*/  LDCU.128 UR12, c[0x0][0x380] ;  /* 0x00007000ff0c77ac */ /* 0x000e260008000c00 */
[----:B-1----:R-:W3:Y:S01]  /*01c0*/  LDG.E.64 R12, desc[UR4][R12.64] ;  /* 0x000000040c0c7981 */ /* 0x002ee2000c1e1b00 */
[----:B--2---:R-:W-:-:S03]  /*01d0*/  IADD3 R22, P0, PT, R6, UR6, RZ ;  /* 0x0000000606167c10 */ /* 0x004fc6000ff1e0ff */
[----:B------:R-:W2:Y:S01]  /*01e0*/  LDG.E.64 R24, desc[UR4][R24.64] ;  /* 0x0000000418187981 */ /* 0x000ea2000c1e1b00 */
[----:B------:R-:W-:-:S06]  /*01f0*/  IADD3.X R23, PT, PT, R0, UR7, RZ, P0, !PT ;  /* 0x0000000700177c10 */ /* 0x000fcc00087fe4ff */
[----:B------:R-:W4:Y:S01]  /*0200*/  LDG.E.64 R22, desc[UR4][R22.64] ;  /* 0x0000000416167981 */ /* 0x000f22000c1e1b00 */
[----:B0-----:R-:W-:Y:S01]  /*0210*/  IADD3 R6, P6, PT, R6, UR12, RZ ;  /* 0x0000000c06067c10 */ /* 0x001fe2000ffde0ff */
[----:B---3--:R-:W0:Y:S08]  /*0220*/  F2I.S64.F64.TRUNC R18, R12 ;  /* 0x0000000c00127311 */ /* 0x008e30000030d900 */
[----:B--2---:R-:W1:Y:S01]  /*0230*/  F2I.S64.F64.TRUNC R4, R24 ;  /* 0x0000001800047311 */ /* 0x004e62000030d900 */
[----:B0-----:R-:W-:-:S07]  /*0240*/  IMAD R3, R19, UR10, RZ ;  /* 0x0000000a13037c24 */ /* 0x001fce000f8e02ff */
[----:B----4-:R-:W0:Y:S01]  /*0250*/  F2I.S64.F64.TRUNC R28, R22 ;  /* 0x00000016001c7311 */ /* 0x010e22000030d900 */
[C---:B------:R-:W-:Y:S01]  /*0260*/  IADD3 R2, P0, PT, R18.reuse, 0x1, RZ ;  /* 0x0000000112027810 */ /* 0x040fe20007f1e0ff */
[C---:B------:R-:W-:Y:S01]  /*0270*/  IMAD R3, R18.reuse, UR11, R3 ;  /* 0x0000000b12037c24 */ /* 0x040fe2000f8e0203 */
[----:B------:R-:W-:Y:S02]  /*0280*/  ISETP.GE.U32.AND P5, PT, R18, UR10, PT ;  /* 0x0000000a12007c0c */ /* 0x000fe4000bfa6070 */
[----:B------:R-:W-:Y:S01]  /*0290*/  ISETP.GE.U32.AND P1, PT, R2, UR10, PT ;  /* 0x0000000a02007c0c */ /* 0x000fe2000bf26070 */
[----:B-1----:R-:W-:Y:S01]  /*02a0*/  IMAD.WIDE.U32 R8, R18, UR10, R4 ;  /* 0x0000000a12087c25 */ /* 0x002fe2000f8e0004 */
[----:B------:R-:W-:Y:S02]  /*02b0*/  ISETP.GE.U32.AND P4, PT, R4, UR10, PT ;  /* 0x0000000a04007c0c */ /* 0x000fe4000bf86070 */
[----:B------:R-:W-:Y:S01]  /*02c0*/  ISETP.GE.AND.EX P5, PT, R19, UR11, PT, P5 ;  /* 0x0000000b13007c0c */ /* 0x000fe2000bfa6350 */
[----:B------:R-:W-:Y:S01]  /*02d0*/  IMAD.IADD R7, R9, 0x1, R3 ;  /* 0x0000000109077824 */ /* 0x000fe200078e0203 */
[----:B------:R-:W-:Y:S01]  /*02e0*/  ISETP.GE.AND.EX P4, PT, R5, UR11, PT, P4 ;  /* 0x0000000b05007c0c */ /* 0x000fe2000bf86340 */
[----:B------:R-:W-:Y:S01]  /*02f0*/  IMAD.X R2, RZ, RZ, R19, P0 ;  /* 0x000000ffff027224 */ /* 0x000fe200000e0613 */
[----:B------:R-:W-:Y:S01]  /*0300*/  ISETP.LT.OR P5, PT, R19, RZ, P5 ;  /* 0x000000ff1300720c */ /* 0x000fe20002fa1670 */
[----:B------:R-:W-:Y:S01]  /*0310*/  IMAD R7, R7, UR10, RZ ;  /* 0x0000000a07077c24 */ /* 0x000fe2000f8e02ff */
[----:B0-----:R-:W-:Y:S01]  /*0320*/  ISETP.GE.U32.AND P0, PT, R28, UR10, PT ;  /* 0x0000000a1c007c0c */ /* 0x001fe2000bf06070 */
[----:B------:R-:W-:Y:S01]  /*0330*/  IMAD.WIDE.U32 R10, R8, UR10, R28 ;  /* 0x0000000a080a7c25 */ /* 0x000fe2000f8e001c */
[----:B------:R-:W-:-:S02]  /*0340*/  ISETP.GE.AND.EX P1, PT, R2, UR11, PT, P1 ;  /* 0x0000000b02007c0c */ /* 0x000fc4000bf26310 */
[----:B------:R-:W-:Y:S01]  /*0350*/  ISETP.GE.AND.EX P0, PT, R29, UR11, PT, P0 ;  /* 0x0000000b1d007c0c */ /* 0x000fe2000bf06300 */
[----:B------:R-:W-:Y:S01]  /*0360*/  IMAD R7, R8, UR11, R7 ;  /* 0x0000000b08077c24 */ /* 0x000fe2000f8e0207 */
[----:B------:R-:W-:Y:S02]  /*0370*/  LEA R20, P2, R10, UR14, 0x3 ;  /* 0x0000000e0a147c11 */ /* 0x000fe4000f8418ff */
[----:B------:R-:W-:Y:S01]  /*0380*/  ISETP.LT.OR P4, PT, R5, RZ, P4 ;  /* 0x000000ff0500720c */ /* 0x000fe20002781670 */
[----:B------:R-:W-:Y:S01]  /*0390*/  IMAD.IADD R7, R11, 0x1, R7 ;  /* 0x000000010b077824 */ /* 0x000fe200078e0207 */
[----:B------:R-:W-:Y:S02]  /*03a0*/  ISETP.LT.OR P0, PT, R29, RZ, P0 ;  /* 0x000000ff1d00720c */ /* 0x000fe40000701670 */
[----:B------:R-:W-:Y:S02]  /*03b0*/  IADD3 R16, P3, PT, R4, 0x1, RZ ;  /* 0x0000000104107810 */ /* 0x000fe40007f7e0ff */
[----:B------:R-:W-:-:S02]  /*03c0*/  LEA.HI.X R21, R10, UR15, R7, 0x3, P2 ;  /* 0x0000000f0a157c11 */ /* 0x000fc400090f1c07 */
[----:B------:R-:W-:Y:S01]  /*03d0*/  ISETP.LT.U32.AND P2, PT, R18, -0x1, PT ;  /* 0xffffffff1200780c */ /* 0x000fe20003f41070 */
[----:B------:R-:W0:Y:S01]  /*03e0*/  I2F.F64.S64 R8, R18 ;  /* 0x0000001200087312 */ /* 0x000e220000301c00 */
[----:B------:R-:W-:Y:S01]  /*03f0*/  IADD3.X R7, PT, PT, R0, UR13, RZ, P6, !PT ;  /* 0x0000000d00077c10 */ /* 0x000fe2000b7fe4ff */
[----:B------:R-:W-:Y:S01]  /*0400*/  IMAD.X R17, RZ, RZ, R5, P3 ;  /* 0x000000ffff117224 */ /* 0x000fe200018e0605 */
[----:B------:R-:W-:Y:S02]  /*0410*/  ISETP.LT.OR.EX P1, PT, R19, -0x1, P1, P2 ;  /* 0xffffffff1300780c */ /* 0x000fe40000f21720 */
[----:B------:R-:W-:Y:S01]  /*0420*/  PLOP3.LUT P2, PT, P0, P5, P4, 0xfe, 0x0 ;  /* 0x000000000000781c */ /* 0x000fe2000074bf46 */
[----:B------:R-:W-:Y:S01]  /*0430*/  STG.E.64 desc[UR4][R6.64], RZ ;  /* 0x000000ff06007986 */ /* 0x000fe2000c101b04 */
[----:B------:R-:W-:Y:S01]  /*0440*/  ISETP.LT.U32.AND P6, PT, R4, -0x1, PT ;  /* 0xffffffff0400780c */ /* 0x000fe20003fc1070 */
[----:B------:R-:W1:Y:S01]  /*0450*/  I2F.F64.S64 R10, R4 ;  /* 0x00000004000a7312 */ /* 0x000e620000301c00 */
[----:B------:R-:W-:-:S02]  /*0460*/  PLOP3.LUT P3, PT, P5, P4, PT, 0xf8, 0x8f ;  /* 0x00000000008f781c */ /* 0x000fc40002f69f70 */
[C---:B------:R-:W-:Y:S02]  /*0470*/  ISETP.LT.OR.EX P5, PT, R5.reuse, -0x1, P5, P6 ;  /* 0xffffffff0500780c */ /* 0x040fe40002fa1760 */
[----:B------:R-:W-:Y:S01]  /*0480*/  ISETP.LT.OR.EX P6, PT, R5, -0x1, P1, P6 ;  /* 0xffffffff0500780c */ /* 0x000fe20000fc1760 */
[----:B0-----:R-:W-:-:S04]  /*0490*/  DADD R8, R12, -R8 ;  /* 0x000000000c087229 */ /* 0x001fc80000000808 */
[----:B------:R-:W2:Y:S01]  /*04a0*/  @!P2 LDG.E.64 R14, desc[UR4][R20.64] ;  /* 0x00000004140ea981 */ /* 0x000ea2000c1e1b00 */
[----:B------:R-:W0:Y:S01]  /*04b0*/  I2F.F64.S64 R12, R28 ;  /* 0x0000001c000c7312 */ /* 0x000e220000301c00 */
[----:B------:R-:W-:Y:S02]  /*04c0*/  P2R R0, PR, RZ, 0x40 ;  /* 0x00000040ff007803 */ /* 0x000fe40000000000 */
[----:B------:R-:W-:Y:S01]  /*04d0*/  PLOP3.LUT P6, PT, P1, P4, PT, 0xf8, 0x8f ;  /* 0x00000000008f781c */ /* 0x000fe20000fc9f70 */
[----:B-1----:R-:W-:Y:S01]  /*04e0*/  DADD R10, R24, -R10 ;  /* 0x00000000180a7229 */ /* 0x002fe2000000080a */
[----:B------:R-:W-:Y:S01]  /*04f0*/  PLOP3.LUT P1, PT, P0, P1, P4, 0xfe, 0x0 ;  /* 0x000000000000781c */ /* 0x000fe20000723f46 */
[----:B------:R-:W-:Y:S01]  /*0500*/  @!P2 DADD R24, -R8, 1 ;  /* 0x3ff000000818a429 */ /* 0x000fe20000000100 */
[----:B------:R-:W-:Y:S01]  /*0510*/  P2R R2, PR, RZ, 0x40 ;  /* 0x00000040ff027803 */ /* 0x000fe20000000000 */
[----:B0-----:R-:W-:-:S08]  /*0520*/  DADD R12, R22, -R12 ;  /* 0x00000000160c7229 */ /* 0x001fd0000000080c */
[----:B------:R-:W-:Y:S02]  /*0530*/  @!P2 DADD R22, -R12, 1 ;  /* 0x3ff000000c16a429 */ /* 0x000fe40000000100 */
[----:B--2---:R-:W-:Y:S02]  /*0540*/  @!P2 DMUL R24, R14, R24 ;  /* 0x000000180e18a228 */ /* 0x004fe40000000000 */
[----:B------:R-:W-:-:S08]  /*0550*/  @!P2 DADD R14, -R10, 1 ;  /* 0x3ff000000a0ea429 */ /* 0x000fd00000000100 */
[----:B------:R-:W-:Y:S01]  /*0560*/  @!P2 DMUL R24, R24, R14 ;  /* 0x0000000e1818a228 */ /* 0x000fe20000000000 */
[----:B------:R-:W-:-:S07]  /*0570*/  CS2R R14, SRZ ;  /* 0x00000000000e7805 */ /* 0x000fce000001ff00 */
[----:B------:R-:W-:Y:S02]  /*0580*/  @!P2 DFMA R14, R24, R22, RZ ;  /* 0x00000016180ea22b */ /* 0x000fe400000000ff */
[----:B------:R-:W0:Y:S01]  /*0590*/  LDC.64 R24, c[0x0][0x3a8] ;  /* 0x0000ea00ff187b82 */ /* 0x000e220000000a00 */
[----:B------:R-:W-:-:S04]  /*05a0*/  IMAD.WIDE.U32 R22, R18, UR10, R16 ;  /* 0x0000000a12167c25 */ /* 0x000fc8000f8e0010 */
[----:B------:R-:W-:Y:S01]  /*05b0*/  IMAD.IADD R23, R3, 0x1, R23 ;  /* 0x0000000103177824 */ /* 0x000fe200078e0217 */
[----:B------:R1:W-:Y:S03]  /*05c0*/  @!P2 STG.E.64 desc[UR4][R6.64], R14 ;  /* 0x0000000e0600a986 */ /* 0x0003e6000c101b04 */
[----:B------:R-:W-:Y:S02]  /*05d0*/  IMAD R23, R23, UR10, RZ ;  /* 0x0000000a17177c24 */ /* 0x000fe4000f8e02ff */
[----:B0-----:R-:W-:-:S04]  /*05e0*/  IMAD.WIDE.U32 R18, R18, UR10, R24 ;  /* 0x0000000a12127c25 */ /* 0x001fc8000f8e0018 */
[----:B------:R-:W-:Y:S01]  /*05f0*/  IMAD.IADD R3, R3, 0x1, R19 ;  /* 0x0000000103037824 */ /* 0x000fe200078e0213 */
[----:B------:R-:W-:Y:S01]  /*0600*/  IADD3 R4, P2, PT, R4, R18, RZ ;  /* 0x0000001204047210 */ /* 0x000fe20007f5e0ff */
[C---:B------:R-:W-:Y:S02]  /*0610*/  IMAD R25, R22.reuse, UR11, R23 ;  /* 0x0000000b16197c24 */ /* 0x040fe4000f8e0217 */
[----:B------:R-:W-:-:S04]  /*0620*/  IMAD.WIDE.U32 R22, R22, UR10, R28 ;  /* 0x0000000a16167c25 */ /* 0x000fc8000f8e001c */
[----:B------:R-:W-:Y:S01]  /*0630*/  IMAD.X R5, R5, 0x1, R3, P2 ;  /* 0x0000000105057824 */ /* 0x000fe200010e0603 */
[----:B------:R-:W-:Y:S01]  /*0640*/  IADD3 R19, P2, PT, R28, 0x1, RZ ;  /* 0x000000011c137810 */ /* 0x000fe20007f5e0ff */
[----:B------:R-:W-:Y:S02]  /*0650*/  IMAD.IADD R23, R23, 0x1, R25 ;  /* 0x0000000117177824 */ /* 0x000fe400078e0219 */
[----:B------:R-:W-:Y:S02]  /*0660*/  IMAD R5, R5, UR10, RZ ;  /* 0x0000000a05057c24 */ /* 0x000fe4000f8e02ff */
[----:B------:R-:W-:Y:S01]  /*0670*/  IMAD.X R26, RZ, RZ, R29, P2 ;  /* 0x000000ffff1a7224 */ /* 0x000fe200010e061d */
[----:B------:R-:W-:-:S04]  /*0680*/  LEA R24, P2, R22, UR14, 0x3 ;  /* 0x0000000e16187c11 */ /* 0x000fc8000f8418ff */
[----:B------:R-:W-:Y:S01]  /*0690*/  LEA.HI.X R25, R22, UR15, R23, 0x3, P2 ;  /* 0x0000000f16197c11 */ /* 0x000fe200090f1c17 */
[C---:B------:R-:W-:Y:S02]  /*06a0*/  IMAD R23, R4.reuse, UR11, R5 ;  /* 0x0000000b04177c24 */ /* 0x040fe4000f8e0205 */
[----:B------:R-:W-:-:S04]  /*06b0*/  IMAD.WIDE.U32 R4, R4, UR10, R28 ;  /* 0x0000000a04047c25 */ /* 0x000fc8000f8e001c */
[----:B------:R-:W-:Y:S01]  /*06c0*/  IMAD.IADD R5, R5, 0x1, R23 ;  /* 0x0000000105057824 */ /* 0x000fe200078e0217 */
[----:B------:R-:W-:-:S04]  /*06d0*/  LEA R22, P2, R4, UR14, 0x3 ;  /* 0x0000000e04167c11 */ /* 0x000fc8000f8418ff */
[----:B------:R-:W-:Y:S02]  /*06e0*/  LEA.HI.X R23, R4, UR15, R5, 0x3, P2 ;  /* 0x0000000f04177c11 */ /* 0x000fe400090f1c05 */
[----:B------:R-:W-:-:S04]  /*06f0*/  ISETP.LT.U32.AND P2, PT, R28, -0x1, PT ;  /* 0xffffffff1c00780c */ /* 0x000fc80003f41070 */
[----:B------:R-:W-:Y:S02]  /*0700*/  ISETP.LT.OR.EX P4, PT, R29, -0x1, P3, P2 ;  /* 0xffffffff1d00780c */ /* 0x000fe40001f81720 */
[----:B------:R-:W-:-:S04]  /*0710*/  ISETP.GE.U32.AND P3, PT, R19, UR10, PT ;  /* 0x0000000a13007c0c */ /* 0x000fc8000bf66070 */
[----:B------:R-:W-:-:S13]  /*0720*/  ISETP.GE.OR.EX P4, PT, R26, UR11, P4, P3 ;  /* 0x0000000b1a007c0c */ /* 0x000fda000a786730 */
[----:B------:R-:W2:Y:S01]  /*0730*/  @!P4 LDG.E.64 R20, desc[UR4][R20.64+0x8] ;  /* 0x000008041414c981 */ /* 0x000ea2000c1e1b00 */
[----:B------:R-:W-:-:S08]  /*0740*/  @!P4 DADD R4, -R8, 1 ;  /* 0x3ff000000804c429 */ /* 0x000fd00000000100 */
[----:B--2---:R-:W-:Y:S02]  /*0750*/  @!P4 DMUL R20, R4, R20 ;  /* 0x000000140414c228 */ /* 0x004fe40000000000 */
[----:B------:R-:W-:-:S08]  /*0760*/  @!P4 DADD R4, -R10, 1 ;  /* 0x3ff000000a04c429 */ /* 0x000fd00000000100 */
[----:B------:R-:W-:-:S08]  /*0770*/  @!P4 DMUL R4, R4, R20 ;  /* 0x000000140404c228 */ /* 0x000fd00000000000 */
[----:B-1----:R-:W-:-:S07]  /*0780*/  @!P4 DFMA R14, R12, R4, R14 ;  /* 0x000000040c0ec22b */ /* 0x002fce000000000e */
[----:B------:R0:W-:Y:S01]  /*0790*/  @!P4 STG.E.64 desc[UR4][R6.64], R14 ;  /* 0x0000000e0600c986 */ /* 0x0001e2000c101b04 */
[----:B------:R-:W-:-:S04]  /*07a0*/  ISETP.GE.U32.AND P4, PT, R16, UR10, PT ;  /* 0x0000000a10007c0c */ /* 0x000fc8000bf86070 */
[----:B------:R-:W-:-:S04]  /*07b0*/  ISETP.GE.OR.EX P5, PT, R17, UR11, P5, P4 ;  /* 0x0000000b11007c0c */ /* 0x000fc8000afa6740 */
[----:B------:R-:W-:-:S13]  /*07c0*/  PLOP3.LUT P6, PT, P5, P0, PT, 0xf8, 0x8f ;  /* 0x00000000008f781c */ /* 0x000fda0002fc1f70 */
[----:B------:R-:W2:Y:S01]  /*07d0*/  @!P6 LDG.E.64 R20, desc[UR4][R24.64] ;  /* 0x000000041814e981 */ /* 0x000ea2000c1e1b00 */
[----:B------:R-:W-:Y:S01]  /*07e0*/  @!P6 DADD R4, -R8, 1 ;  /* 0x3ff000000804e429 */ /* 0x000fe20000000100 */
[----:B------:R-:W-:-:S04]  /*07f0*/  ISETP.LT.OR.EX P5, PT, R29, -0x1, P5, P2 ;  /* 0xffffffff1d00780c */ /* 0x000fc80002fa1720 */
[----:B------:R-:W-:-:S03]  /*0800*/  ISETP.GE.OR.EX P5, PT, R26, UR11, P5, P3 ;  /* 0x0000000b1a007c0c */ /* 0x000fc6000afa6730 */
[----:B--2---:R-:W-:Y:S02]  /*0810*/  @!P6 DMUL R20, R4, R20 ;  /* 0x000000140414e228 */ /* 0x004fe40000000000 */
[----:B------:R-:W-:-:S06]  /*0820*/  @!P6 DADD R4, -R12, 1 ;  /* 0x3ff000000c04e429 */ /* 0x000fcc0000000100 */
[----:B------:R-:W-:-:S08]  /*0830*/  @!P6 DMUL R20, R10, R20 ;  /* 0x000000140a14e228 */ /* 0x000fd00000000000 */
[----:B0-----:R-:W-:-:S07]  /*0840*/  @!P6 DFMA R14, R4, R20, R14 ;  /* 0x00000014040ee22b */ /* 0x001fce000000000e */
[----:B------:R0:W-:Y:S04]  /*0850*/  @!P6 STG.E.64 desc[UR4][R6.64], R14 ;  /* 0x0000000e0600e986 */ /* 0x0001e8000c101b04 */
[----:B------:R-:W2:Y:S01]  /*0860*/  @!P5 LDG.E.64 R4, desc[UR4][R24.64+0x8] ;  /* 0x000008041804d981 */ /* 0x000ea2000c1e1b00 */
[----:B------:R-:W-:-:S08]  /*0870*/  @!P5 DADD R20, -R8, 1 ;  /* 0x3ff000000814d429 */ /* 0x000fd00000000100 */
[----:B--2---:R-:W-:-:S08]  /*0880*/  @!P5 DMUL R4, R20, R4 ;  /* 0x000000041404d228 */ /* 0x004fd00000000000 */
[----:B------:R-:W-:-:S08]  /*0890*/  @!P5 DMUL R4, R10, R4 ;  /* 0x000000040a04d228 */ /* 0x000fd00000000000 */
[----:B0-----:R-:W-:-:S07]  /*08a0*/  @!P5 DFMA R14, R12, R4, R14 ;  /* 0x000000040c0ed22b */ /* 0x001fce000000000e */
[----:B------:R0:W-:Y:S04]  /*08b0*/  @!P5 STG.E.64 desc[UR4][R6.64], R14 ;  /* 0x0000000e0600d986 */ /* 0x0001e8000c101b04 */
[----:B------:R-:W2:Y:S01]  /*08c0*/  @!P1 LDG.E.64 R4, desc[UR4][R22.64] ;  /* 0x0000000416049981 */ /* 0x000ea2000c1e1b00 */
[----:B------:R-:W-:Y:S01]  /*08d0*/  @!P1 DADD R20, -R10, 1 ;  /* 0x3ff000000a149429 */ /* 0x000fe20000000100 */
[----:B------:R-:W-:-:S04]  /*08e0*/  ISETP.NE.AND P5, PT, R2, RZ, PT ;  /* 0x000000ff0200720c */ /* 0x000fc80003fa5270 */
[----:B------:R-:W-:-:S04]  /*08f0*/  ISETP.LT.OR.EX P5, PT, R29, -0x1, P5, P2 ;  /* 0xffffffff1d00780c */ /* 0x000fc80002fa1720 */
[----:B------:R-:W-:Y:S01]  /*0900*/  ISETP.GE.OR.EX P5, PT, R26, UR11, P5, P3 ;  /* 0x0000000b1a007c0c */ /* 0x000fe2000afa6730 */
[----:B--2---:R-:W-:-:S08]  /*0910*/  @!P1 DMUL R4, R8, R4 ;  /* 0x0000000408049228 */ /* 0x004fd00000000000 */
[----:B------:R-:W-:Y:S02]  /*0920*/  @!P1 DMUL R4, R20, R4 ;  /* 0x0000000414049228 */ /* 0x000fe40000000000 */
[----:B------:R-:W-:-:S08]  /*0930*/  @!P1 DADD R20, -R12, 1 ;  /* 0x3ff000000c149429 */ /* 0x000fd00000000100 */
[----:B0-----:R-:W-:-:S07]  /*0940*/  @!P1 DFMA R14, R20, R4, R14 ;  /* 0x00000004140e922b */ /* 0x001fce000000000e */
[----:B------:R0:W-:Y:S04]  /*0950*/  @!P1 STG.E.64 desc[UR4][R6.64], R14 ;  /* 0x0000000e06009986 */ /* 0x0001e8000c101b04 */
[----:B------:R-:W2:Y:S01]  /*0960*/  @!P5 LDG.E.64 R4, desc[UR4][R22.64+0x8] ;  /* 0x000008041604d981 */ /* 0x000ea2000c1e1b00 */
[----:B------:R-:W-:Y:S02]  /*0970*/  IADD3 R19, P1, PT, R16, R18, RZ ;  /* 0x0000001210137210 */ /* 0x000fe40007f3e0ff */
[----:B------:R-:W-:-:S03]  /*0980*/  ISETP.NE.AND P6, PT, R0, RZ, PT ;  /* 0x000000ff0000720c */ /* 0x000fc60003fc5270 */
[----:B------:R-:W-:Y:S01]  /*0990*/  IMAD.X R0, R3, 0x1, R17, P1 ;  /* 0x0000000103007824 */ /* 0x000fe200008e0611 */
[----:B------:R-:W-:Y:S01]  /*09a0*/  @!P5 DADD R2, -R10, 1 ;  /* 0x3ff000000a02d429 */ /* 0x000fe20000000100 */
[----:B------:R-:W-:Y:S02]  /*09b0*/  ISETP.GE.OR.EX P4, PT, R17, UR11, P6, P4 ;  /* 0x0000000b11007c0c */ /* 0x000fe4000b786740 */
[----:B------:R-:W-:Y:S02]  /*09c0*/  IMAD R0, R0, UR10, RZ ;  /* 0x0000000a00007c24 */ /* 0x000fe4000f8e02ff */
[----:B------:R-:W-:Y:S01]  /*09d0*/  IMAD.WIDE.U32 R16, R19, UR10, R28 ;  /* 0x0000000a13107c25 */ /* 0x000fe2000f8e001c */
[----:B------:R-:W-:-:S03]  /*09e0*/  PLOP3.LUT P0, PT, P4, P0, PT, 0xf8, 0x8f ;  /* 0x00000000008f781c */ /* 0x000fc60002701f70 */
[----:B------:R-:W-:Y:S01]  /*09f0*/  IMAD R21, R19, UR11, R0 ;  /* 0x0000000b13157c24 */ /* 0x000fe2000f8e0200 */
[----:B--2---:R-:W-:-:S08]  /*0a00*/  @!P5 DMUL R4, R8, R4 ;  /* 0x000000040804d228 */ /* 0x004fd00000000000 */
[----:B------:R-:W-:Y:S01]  /*0a10*/  @!P5 DMUL R4, R2, R4 ;  /* 0x000000040204d228 */ /* 0x000fe20000000000 */
[----:B------:R-:W-:Y:S01]  /*0a20*/  IMAD.IADD R3, R17, 0x1, R21 ;  /* 0x0000000111037824 */ /* 0x000fe200078e0215 */
[----:B------:R-:W-:-:S06]  /*0a30*/  LEA R2, P1, R16, UR14, 0x3 ;  /* 0x0000000e10027c11 */ /* 0x000fcc000f8218ff */
[----:B0-----:R-:W-:Y:S01]  /*0a40*/  @!P5 DFMA R14, R12, R4, R14 ;  /* 0x000000040c0ed22b */ /* 0x001fe2000000000e */
[----:B------:R-:W-:-:S06]  /*0a50*/  LEA.HI.X R3, R16, UR15, R3, 0x3, P1 ;  /* 0x0000000f10037c11 */ /* 0x000fcc00088f1c03 */
[----:B------:R0:W-:Y:S04]  /*0a60*/  @!P5 STG.E.64 desc[UR4][R6.64], R14 ;  /* 0x0000000e0600d986 */ /* 0x0001e8000c101b04 */
[----:B------:R-:W2:Y:S01]  /*0a70*/  @!P0 LDG.E.64 R4, desc[UR4][R2.64] ;  /* 0x0000000402048981 */ /* 0x000ea2000c1e1b00 */
[----:B------:R-:W-:Y:S01]  /*0a80*/  ISETP.LT.OR.EX P2, PT, R29, -0x1, P4, P2 ;  /* 0xffffffff1d00780c */ /* 0x000fe20002741720 */
[----:B------:R-:W-:-:S03]  /*0a90*/  @!P0 DADD R16, -R12, 1 ;  /* 0x3ff000000c108429 */ /* 0x000fc60000000100 */
[----:B------:R-:W-:Y:S01]  /*0aa0*/  ISETP.GE.OR.EX P2, PT, R26, UR11, P2, P3 ;  /* 0x0000000b1a007c0c */ /* 0x000fe20009746730 */
[----:B--2---:R-:W-:-:S08]  /*0ab0*/  @!P0 DMUL R4, R8, R4 ;  /* 0x0000000408048228 */ /* 0x004fd00000000000 */
[----:B------:R-:W-:-:S08]  /*0ac0*/  @!P0 DMUL R4, R10, R4 ;  /* 0x000000040a048228 */ /* 0x000fd00000000000 */
[----:B0-----:R-:W-:-:S07]  /*0ad0*/  @!P0 DFMA R14, R16, R4, R14 ;  /* 0x00000004100e822b */ /* 0x001fce000000000e */
[----:B------:R0:W-:Y:S01]  /*0ae0*/  @!P0 STG.E.64 desc[UR4][R6.64], R14 ;  /* 0x0000000e06008986 */ /* 0x0001e2000c101b04 */
[----:B------:R-:W-:Y:S05]  /*0af0*/  @P2 EXIT ;  /* 0x000000000000294d */ /* 0x000fea0003800000 */
[----:B------:R-:W2:Y:S02]  /*0b00*/  LDG.E.64 R2, desc[UR4][R2.64+0x8] ;  /* 0x0000080402027981 */ /* 0x000ea4000c1e1b00 */
[----:B--2---:R-:W-:-:S08]  /*0b10*/  DMUL R8, R8, R2 ;  /* 0x0000000208087228 */ /* 0x004fd00000000000 */
[----:B------:R-:W-:-:S08]  /*0b20*/  DMUL R8, R10, R8 ;  /* 0x000000080a087228 */ /* 0x000fd00000000000 */
[----:B------:R-:W-:-:S07]  /*0b30*/  DFMA R8, R12, R8, R14 ;  /* 0x000000080c08722b */ /* 0x000fce000000000e */
[----:B------:R-:W-:Y:S01]  /*0b40*/  STG.E.64 desc[UR4][R6.64], R8 ;  /* 0x0000000806007986 */ /* 0x000fe2000c101b04 */
[----:B------:R-:W-:Y:S05]  /*0b50*/  EXIT ;  /* 0x000000000000794d */ /* 0x000fea0003800000 */
.L_x_0:
[----:B------:R-:W-:-:S00]  /*0b60*/  BRA `(.L_x_0) ;  /* 0xfffffffc00fc7947 */ /* 0x000fc0000383ffff */
[----:B------:R-:W-:-:S00]  /*0b70*/  NOP ;  /* 0x0000000000007918 */ /* 0x000fc00000000000 */
        /* <DEDUP_REMOVED lines=8> */
.L_x_1:


//--------------------- .nv.shared.reserved.0     --------------------------
	.section	.nv.shared.reserved.0,"aw",@nobits
	.weak		__nv_reservedSMEM_offset_0_alias
	.size		__nv_reservedSMEM_offset_0_alias, 0, 64
	.other		__nv_reservedSMEM_offset_0_alias,@"STO_CUDA_RESERVED_SHARED STV_DEFAULT"
__nv_reservedSMEM_offset_0_alias:
	.zero		0
	.zero		64


//--------------------- .nv.constant0.wrap        --------------------------
	.section	.nv.constant0.wrap,"a",@progbits
	.sectionflags	@""
	.align	4
.nv.constant0.wrap:
	.zero		944


//--------------------- SYMBOLS --------------------------

	.type		.nv.reservedSmem.offset0,@object
	.size		.nv.reservedSmem.offset0,0x4
